	.headerflags	@"EF_CUDA_TEXMODE_UNIFIED EF_CUDA_64BIT_ADDRESS EF_CUDA_ACCELERATORS EF_CUDA_SM90 EF_CUDA_VIRTUAL_SM(EF_CUDA_SM90)"
	.elftype	@"ET_EXEC"


//--------------------- .nv.info                  --------------------------
	.section	.nv.info,"",@"SHT_CUDA_INFO"
	.align	4


	//----- nvinfo : EIATTR_REGCOUNT
	.align		4
        /*0000*/ 	.byte	0x04, 0x2f
        /*0002*/ 	.short	(.L_3 - .L_2)
	.align		4
.L_2:
        /*0004*/ 	.word	index@(triton_poi_fused__native_batch_norm_legit_no_training_relu_52)
        /*0008*/ 	.word	0x00000020


	//----- nvinfo : EIATTR_MIN_STACK_SIZE
	.align		4
.L_3:
        /*000c*/ 	.byte	0x04, 0x12
        /*000e*/ 	.short	(.L_5 - .L_4)
	.align		4
.L_4:
        /*0010*/ 	.word	index@(triton_poi_fused__native_batch_norm_legit_no_training_relu_52)
        /*0014*/ 	.word	0x00000000


	//----- nvinfo : EIATTR_FRAME_SIZE
	.align		4
.L_5:
        /*0018*/ 	.byte	0x04, 0x11
        /*001a*/ 	.short	(.L_7 - .L_6)
	.align		4
.L_6:
        /*001c*/ 	.word	index@(triton_poi_fused__native_batch_norm_legit_no_training_relu_52)
        /*0020*/ 	.word	0x00000000


	//----- nvinfo : EIATTR_MIN_STACK_SIZE
	.align		4
.L_7:
        /*0024*/ 	.byte	0x04, 0x12
        /*0026*/ 	.short	(.L_9 - .L_8)
	.align		4
.L_8:
        /*0028*/ 	.word	index@(triton_poi_fused__native_batch_norm_legit_no_training_relu_52)
        /*002c*/ 	.word	0x00000000
.L_9:


//--------------------- .nv.info.triton_poi_fused__native_batch_norm_legit_no_training_relu_52 --------------------------
	.section	.nv.info.triton_poi_fused__native_batch_norm_legit_no_training_relu_52,"",@"SHT_CUDA_INFO"
	.sectionflags	@""
	.align	4


	//----- nvinfo : EIATTR_CUDA_API_VERSION
	.align		4
        /*0000*/ 	.byte	0x04, 0x37
        /*0002*/ 	.short	(.L_11 - .L_10)
.L_10:
        /*0004*/ 	.word	0x0000007c


	//----- nvinfo : EIATTR_KPARAM_INFO
	.align		4
.L_11:
        /*0008*/ 	.byte	0x04, 0x17
        /*000a*/ 	.short	(.L_13 - .L_12)
.L_12:
        /*000c*/ 	.word	0x00000000
        /*0010*/ 	.short	0x0007
        /*0012*/ 	.short	0x0034
        /*0014*/ 	.byte	0x00, 0xf0, 0x11, 0x00


	//----- nvinfo : EIATTR_KPARAM_INFO
	.align		4
.L_13:
        /*0018*/ 	.byte	0x04, 0x17
        /*001a*/ 	.short	(.L_15 - .L_14)
.L_14:
        /*001c*/ 	.word	0x00000000
        /*0020*/ 	.short	0x0006
        /*0022*/ 	.short	0x0030
        /*0024*/ 	.byte	0x00, 0xf0, 0x11, 0x00


	//----- nvinfo : EIATTR_KPARAM_INFO
	.align		4
.L_15:
        /*0028*/ 	.byte	0x04, 0x17
        /*002a*/ 	.short	(.L_17 - .L_16)
.L_16:
        /*002c*/ 	.word	0x00000000
        /*0030*/ 	.short	0x0005
        /*0032*/ 	.short	0x0028
        /*0034*/ 	.byte	0x00, 0xf4, 0x21, 0x00


	//----- nvinfo : EIATTR_KPARAM_INFO
	.align		4
.L_17:
        /*0038*/ 	.byte	0x04, 0x17
        /*003a*/ 	.short	(.L_19 - .L_18)
.L_18:
        /*003c*/ 	.word	0x00000000
        /*0040*/ 	.short	0x0004
        /*0042*/ 	.short	0x0020
        /*0044*/ 	.byte	0x00, 0xf4, 0x21, 0x00


	//----- nvinfo : EIATTR_KPARAM_INFO
	.align		4
.L_19:
        /*0048*/ 	.byte	0x04, 0x17
        /*004a*/ 	.short	(.L_21 - .L_20)
.L_20:
        /*004c*/ 	.word	0x00000000
        /*0050*/ 	.short	0x0003
        /*0052*/ 	.short	0x0018
        /*0054*/ 	.byte	0x00, 0xf4, 0x21, 0x00


	//----- nvinfo : EIATTR_KPARAM_INFO
	.align		4
.L_21:
        /*0058*/ 	.byte	0x04, 0x17
        /*005a*/ 	.short	(.L_23 - .L_22)
.L_22:
        /*005c*/ 	.word	0x00000000
        /*0060*/ 	.short	0x0002
        /*0062*/ 	.short	0x0010
        /*0064*/ 	.byte	0x00, 0xf4, 0x21, 0x00


	//----- nvinfo : EIATTR_KPARAM_INFO
	.align		4
.L_23:
        /*0068*/ 	.byte	0x04, 0x17
        /*006a*/ 	.short	(.L_25 - .L_24)
.L_24:
        /*006c*/ 	.word	0x00000000
        /*0070*/ 	.short	0x0001
        /*0072*/ 	.short	0x0008
        /*0074*/ 	.byte	0x00, 0xf4, 0x21, 0x00


	//----- nvinfo : EIATTR_KPARAM_INFO
	.align		4
.L_25:
        /*0078*/ 	.byte	0x04, 0x17
        /*007a*/ 	.short	(.L_27 - .L_26)
.L_26:
        /*007c*/ 	.word	0x00000000
        /*0080*/ 	.short	0x0000
        /*0082*/ 	.short	0x0000
        /*0084*/ 	.byte	0x00, 0xf4, 0x21, 0x00


	//----- nvinfo : EIATTR_SPARSE_MMA_MASK
	.align		4
.L_27:
        /*0088*/ 	.byte	0x03, 0x50
        /*008a*/ 	.short	0x0000


	//----- nvinfo : EIATTR_MAXREG_COUNT
	.align		4
        /*008c*/ 	.byte	0x03, 0x1b
        /*008e*/ 	.short	0x00ff


	//----- nvinfo : EIATTR_EXIT_INSTR_OFFSETS
	.align		4
        /*0090*/ 	.byte	0x04, 0x1c
        /*0092*/ 	.short	(.L_29 - .L_28)


	//   ....[0]....
.L_28:
        /*0094*/ 	.word	0x00000a00


	//   ....[1]....
        /*0098*/ 	.word	0x00000aa0


	//----- nvinfo : EIATTR_REQNTID
	.align		4
.L_29:
        /*009c*/ 	.byte	0x04, 0x10
        /*009e*/ 	.short	(.L_31 - .L_30)
.L_30:
        /*00a0*/ 	.word	0x00000080
        /*00a4*/ 	.word	0x00000001
        /*00a8*/ 	.word	0x00000001


	//----- nvinfo : EIATTR_CBANK_PARAM_SIZE
	.align		4
.L_31:
        /*00ac*/ 	.byte	0x03, 0x19
        /*00ae*/ 	.short	0x0038


	//----- nvinfo : EIATTR_PARAM_CBANK
	.align		4
        /*00b0*/ 	.byte	0x04, 0x0a
        /*00b2*/ 	.short	(.L_33 - .L_32)
	.align		4
.L_32:
        /*00b4*/ 	.word	index@(.nv.constant0.triton_poi_fused__native_batch_norm_legit_no_training_relu_52)
        /*00b8*/ 	.short	0x0210
        /*00ba*/ 	.short	0x0038


	//----- nvinfo : EIATTR_SW_WAR
	.align		4
.L_33:
        /*00bc*/ 	.byte	0x04, 0x36
        /*00be*/ 	.short	(.L_35 - .L_34)
.L_34:
        /*00c0*/ 	.word	0x00000008
.L_35:


//--------------------- .nv.callgraph             --------------------------
	.section	.nv.callgraph,"",@"SHT_CUDA_CALLGRAPH"
	.align	4
	.sectionentsize	8
	.align		4
        /*0000*/ 	.word	0x00000000
	.align		4
        /*0004*/ 	.word	0xffffffff
	.align		4
        /*0008*/ 	.word	0x00000000
	.align		4
        /*000c*/ 	.word	0xfffffffe
	.align		4
        /*0010*/ 	.word	0x00000000
	.align		4
        /*0014*/ 	.word	0xfffffffd
	.align		4
        /*0018*/ 	.word	0x00000000
	.align		4
        /*001c*/ 	.word	0xfffffffc


//--------------------- .nv.constant4             --------------------------
	.section	.nv.constant4,"a",@progbits
	.align	8
	.align		8
.nv.constant4:
        /*0000*/ 	.dword	_$_str
	.align		8
        /*0008*/ 	.dword	_$_str_$_2


//--------------------- .text.triton_poi_fused__native_batch_norm_legit_no_training_relu_52 --------------------------
	.section	.text.triton_poi_fused__native_batch_norm_legit_no_training_relu_52,"ax",@progbits
	.sectionflags	@"SHF_BARRIERS=1"
	.align	128
        .global         triton_poi_fused__native_batch_norm_legit_no_training_relu_52
        .type           triton_poi_fused__native_batch_norm_legit_no_training_relu_52,@function
        .size           triton_poi_fused__native_batch_norm_legit_no_training_relu_52,(.L_x_1 - triton_poi_fused__native_batch_norm_legit_no_training_relu_52)
        .other          triton_poi_fused__native_batch_norm_legit_no_training_relu_52,@"STO_CUDA_ENTRY STV_DEFAULT"
triton_poi_fused__native_batch_norm_legit_no_training_relu_52:
.text.triton_poi_fused__native_batch_norm_legit_no_training_relu_52:
[----:B------:R-:W0:Y:S01]  /*0000*/  LDC R1, c[0x0][0x28] ;  /* 0x00000a00ff017b82 */ /* 0x000e220000000800 */
[----:B------:R-:W1:Y:S07]  /*0010*/  S2R R24, SR_TID.X ;  /* 0x0000000000187919 */ /* 0x000e6e0000002100 */
[----:B------:R-:W2:Y:S01]  /*0020*/  LDC.64 R10, c[0x0][0x220] ;  /* 0x00008800ff0a7b82 */ /* 0x000ea20000000a00 */
[----:B------:R-:W-:Y:S01]  /*0030*/  CS2R R6, SRZ ;  /* 0x0000000000067805 */ /* 0x000fe2000001ff00 */
[----:B------:R-:W-:Y:S01]  /*0040*/  ULDC.64 UR6, c[0x0][0x208] ;  /* 0x0000820000067ab9 */ /* 0x000fe20000000a00 */
[----:B------:R-:W3:Y:S05]  /*0050*/  S2R R25, SR_CTAID.Y ;  /* 0x0000000000197919 */ /* 0x000eea0000002600 */
[----:B------:R-:W4:Y:S08]  /*0060*/  LDC.64 R22, c[0x0][0x210] ;  /* 0x00008400ff167b82 */ /* 0x000f300000000a00 */
[----:B------:R-:W5:Y:S01]  /*0070*/  LDC.64 R16, c[0x0][0x218] ;  /* 0x00008600ff107b82 */ /* 0x000f620000000a00 */
[----:B------:R-:W-:-:S02]  /*0080*/  CS2R R12, SRZ ;  /* 0x00000000000c7805 */ /* 0x000fc4000001ff00 */
[----:B------:R-:W-:-:S05]  /*0090*/  CS2R R14, SRZ ;  /* 0x00000000000e7805 */ /* 0x000fca000001ff00 */
[----:B------:R-:W4:Y:S01]  /*00a0*/  LDC.64 R26, c[0x0][0x228] ;  /* 0x00008a00ff1a7b82 */ /* 0x000f220000000a00 */
[----:B-1----:R-:W-:-:S07]  /*00b0*/  IMAD.SHL.U32 R0, R24, 0x4, RZ ;  /* 0x0000000418007824 */ /* 0x002fce00078e00ff */
[----:B------:R-:W1:Y:S01]  /*00c0*/  LDC.64 R20, c[0x0][0x230] ;  /* 0x00008c00ff147b82 */ /* 0x000e620000000a00 */
[----:B---3--:R-:W-:Y:S01]  /*00d0*/  IMAD.SHL.U32 R25, R25, 0x200, RZ ;  /* 0x0000020019197824 */ /* 0x008fe200078e00ff */
[----:B------:R-:W-:-:S04]  /*00e0*/  LOP3.LUT R0, R0, 0x1fc, RZ, 0xc0, !PT ;  /* 0x000001fc00007812 */ /* 0x000fc800078ec0ff */
[----:B------:R-:W-:Y:S02]  /*00f0*/  LOP3.LUT R2, R25, R0, RZ, 0xfc, !PT ;  /* 0x0000000019027212 */ /* 0x000fe400078efcff */
[----:B------:R-:W3:Y:S02]  /*0100*/  S2R R0, SR_CTAID.X ;  /* 0x0000000000007919 */ /* 0x000ee40000002500 */
[C---:B------:R-:W-:Y:S01]  /*0110*/  ISETP.GE.AND P2, PT, R2.reuse, 0x300, PT ;  /* 0x000003000200780c */ /* 0x040fe20003f46270 */
[----:B------:R-:W-:-:S05]  /*0120*/  IMAD.HI R3, R2, 0x2aaaaaab, RZ ;  /* 0x2aaaaaab02037827 */ /* 0x000fca00078e02ff */
[----:B------:R-:W-:-:S04]  /*0130*/  SHF.R.U32.HI R4, RZ, 0x1f, R3 ;  /* 0x0000001fff047819 */ /* 0x000fc80000011603 */
[----:B------:R-:W-:Y:S02]  /*0140*/  LEA.HI.SX32 R9, R3, R4, 0x1b ;  /* 0x0000000403097211 */ /* 0x000fe400078fdaff */
[----:B------:R-:W-:-:S03]  /*0150*/  CS2R R4, SRZ ;  /* 0x0000000000047805 */ /* 0x000fc6000001ff00 */
[----:B------:R-:W-:-:S04]  /*0160*/  IMAD R3, R9, -0xc0, R2 ;  /* 0xffffff4009037824 */ /* 0x000fc800078e0202 */
[----:B--2---:R-:W-:-:S05]  /*0170*/  IMAD.WIDE R10, R3, 0x4, R10 ;  /* 0x00000004030a7825 */ /* 0x004fca00078e020a */
[----:B------:R2:W4:Y:S01]  /*0180*/  @!P2 LDG.E.EL.128 R4, desc[UR6][R10.64] ;  /* 0x000000060a04a981 */ /* 0x000522000c2e1d00 */
[----:B-----5:R-:W-:Y:S01]  /*0190*/  IMAD.WIDE R28, R3, 0x4, R16 ;  /* 0x00000004031c7825 */ /* 0x020fe200078e0210 */
[----:B---3--:R-:W-:-:S03]  /*01a0*/  ISETP.GE.AND P0, PT, R0, 0x40, PT ;  /* 0x000000400000780c */ /* 0x008fc60003f06270 */
[----:B------:R-:W-:Y:S01]  /*01b0*/  IMAD R8, R0, 0xc0, R3 ;  /* 0x000000c000087824 */ /* 0x000fe200078e0203 */
[----:B------:R-:W-:-:S03]  /*01c0*/  ISETP.LT.AND P1, PT, R2, 0x300, !P0 ;  /* 0x000003000200780c */ /* 0x000fc60004721270 */
[----:B------:R-:W-:Y:S01]  /*01d0*/  IMAD R9, R9, 0x3000, R8 ;  /* 0x0000300009097824 */ /* 0x000fe200078e0208 */
[----:B--2---:R-:W-:-:S03]  /*01e0*/  CS2R R10, SRZ ;  /* 0x00000000000a7805 */ /* 0x004fc6000001ff00 */
[----:B----4-:R-:W-:Y:S01]  /*01f0*/  IMAD.WIDE R22, R9, 0x4, R22 ;  /* 0x0000000409167825 */ /* 0x010fe200078e0216 */
[----:B------:R-:W-:-:S06]  /*0200*/  CS2R R8, SRZ ;  /* 0x0000000000087805 */ /* 0x000fcc000001ff00 */
[----:B------:R-:W2:Y:S04]  /*0210*/  @!P2 LDG.E.EL.128 R8, desc[UR6][R28.64] ;  /* 0x000000061c08a981 */ /* 0x000ea8000c2e1d00 */
[----:B------:R3:W2:Y:S01]  /*0220*/  @P1 LDG.E.EL.128 R12, desc[UR6][R22.64] ;  /* 0x00000006160c1981 */ /* 0x0006a2000c2e1d00 */
[C---:B0-----:R-:W-:Y:S01]  /*0230*/  IMAD.WIDE R26, R3.reuse, 0x4, R26 ;  /* 0x00000004031a7825 */ /* 0x041fe200078e021a */
[----:B------:R-:W-:Y:S02]  /*0240*/  CS2R R16, SRZ ;  /* 0x0000000000107805 */ /* 0x000fe4000001ff00 */
[----:B------:R-:W-:Y:S01]  /*0250*/  CS2R R18, SRZ ;  /* 0x0000000000127805 */ /* 0x000fe2000001ff00 */
[----:B-1----:R-:W-:Y:S01]  /*0260*/  IMAD.WIDE R2, R3, 0x4, R20 ;  /* 0x0000000403027825 */ /* 0x002fe200078e0214 */
[----:B------:R-:W-:-:S04]  /*0270*/  CS2R R20, SRZ ;  /* 0x0000000000147805 */ /* 0x000fc8000001ff00 */
[----:B------:R-:W4:Y:S01]  /*0280*/  @!P2 LDG.E.EL.128 R16, desc[UR6][R26.64] ;  /* 0x000000061a10a981 */ /* 0x000f22000c2e1d00 */
[----:B---3--:R-:W-:-:S06]  /*0290*/  CS2R R22, SRZ ;  /* 0x0000000000167805 */ /* 0x008fcc000001ff00 */
[----:B------:R0:W4:Y:S01]  /*02a0*/  @!P2 LDG.E.EL.128 R20, desc[UR6][R2.64] ;  /* 0x000000060214a981 */ /* 0x000122000c2e1d00 */
[----:B------:R-:W1:Y:S01]  /*02b0*/  S2UR UR5, SR_CgaCtaId ;  /* 0x00000000000579c3 */ /* 0x000e620000008800 */
[----:B------:R-:W-:Y:S01]  /*02c0*/  UMOV UR4, 0x400 ;  /* 0x0000040000047882 */ /* 0x000fe20000000000 */
[----:B0-----:R-:W-:Y:S01]  /*02d0*/  IMAD.MOV.U32 R2, RZ, RZ, 0x3e800000 ;  /* 0x3e800000ff027424 */ /* 0x001fe200078e00ff */
[----:B------:R-:W0:Y:S01]  /*02e0*/  S2R R3, SR_TID.X ;  /* 0x0000000000037919 */ /* 0x000e220000002100 */
[----:B-1----:R-:W-:Y:S01]  /*02f0*/  UPRMT UR4, UR5, 0x654, UR4 ;  /* 0x0000065405047896 */ /* 0x002fe20008000004 */
[----:B0-----:R-:W-:-:S05]  /*0300*/  IMAD.SHL.U32 R3, R3, 0x4, RZ ;  /* 0x0000000403037824 */ /* 0x001fca00078e00ff */
[----:B------:R-:W-:Y:S01]  /*0310*/  LOP3.LUT R3, R3, 0x1fc, RZ, 0xc0, !PT ;  /* 0x000001fc03037812 */ /* 0x000fe200078ec0ff */
[----:B------:R-:W-:Y:S01]  /*0320*/  FADD R4, R4, 0.0010000000474974513054 ;  /* 0x3a83126f04047421 */ /* 0x000fe20000000000 */
[----:B------:R-:W-:Y:S01]  /*0330*/  FADD R28, R6, 0.0010000000474974513054 ;  /* 0x3a83126f061c7421 */ /* 0x000fe20000000000 */
[----:B------:R-:W-:Y:S01]  /*0340*/  FADD R7, R7, 0.0010000000474974513054 ;  /* 0x3a83126f07077421 */ /* 0x000fe20000000000 */
[----:B------:R-:W-:-:S03]  /*0350*/  FADD R5, R5, 0.0010000000474974513054 ;  /* 0x3a83126f05057421 */ /* 0x000fc60000000000 */
[----:B------:R-:W0:Y:S08]  /*0360*/  MUFU.SQRT R4, R4 ;  /* 0x0000000400047308 */ /* 0x000e300000002000 */
[----:B------:R-:W1:Y:S01]  /*0370*/  MUFU.SQRT R28, R28 ;  /* 0x0000001c001c7308 */ /* 0x000e620000002000 */
[----:B0-----:R-:W-:-:S07]  /*0380*/  FSETP.GT.AND P1, PT, R4, 8.50705917302346158658e+37, PT ;  /* 0x7e8000000400780b */ /* 0x001fce0003f24000 */
[----:B------:R0:W3:Y:S01]  /*0390*/  MUFU.SQRT R6, R7 ;  /* 0x0000000700067308 */ /* 0x0000e20000002000 */
[----:B------:R-:W-:Y:S01]  /*03a0*/  FSETP.GEU.AND P2, PT, R4, 1.175494350822287508e-38, PT ;  /* 0x008000000400780b */ /* 0x000fe20003f4e000 */
[----:B--2---:R-:W-:Y:S01]  /*03b0*/  FADD R8, -R8, R12 ;  /* 0x0000000c08087221 */ /* 0x004fe20000000100 */
[----:B------:R-:W-:Y:S01]  /*03c0*/  FADD R9, -R9, R13 ;  /* 0x0000000d09097221 */ /* 0x000fe20000000100 */
[----:B------:R-:W-:Y:S01]  /*03d0*/  FADD R10, -R10, R14 ;  /* 0x0000000e0a0a7221 */ /* 0x000fe20000000100 */
[----:B-1----:R-:W-:-:S03]  /*03e0*/  FSETP.GT.AND P5, PT, R28, 8.50705917302346158658e+37, PT ;  /* 0x7e8000001c00780b */ /* 0x002fc60003fa4000 */
[----:B------:R-:W1:Y:S01]  /*03f0*/  MUFU.SQRT R5, R5 ;  /* 0x0000000500057308 */ /* 0x000e620000002000 */
[----:B0-----:R-:W-:Y:S01]  /*0400*/  FSEL R7, R2, 1, P1 ;  /* 0x3f80000002077808 */ /* 0x001fe20000800000 */
[----:B------:R-:W-:Y:S01]  /*0410*/  FADD R14, -R11, R15 ;  /* 0x0000000f0b0e7221 */ /* 0x000fe20000000100 */
[----:B------:R-:W-:Y:S01]  /*0420*/  FSETP.GEU.AND P3, PT, R28, 1.175494350822287508e-38, PT ;  /* 0x008000001c00780b */ /* 0x000fe20003f6e000 */
[----:B------:R-:W-:Y:S01]  /*0430*/  @P1 FMUL R4, R4, 0.25 ;  /* 0x3e80000004041820 */ /* 0x000fe20000400000 */
[----:B------:R-:W-:Y:S01]  /*0440*/  FSEL R12, R2, 1, P5 ;  /* 0x3f800000020c7808 */ /* 0x000fe20002800000 */
[----:B------:R-:W-:Y:S01]  /*0450*/  @!P2 FMUL R7, R7, 16777216 ;  /* 0x4b8000000707a820 */ /* 0x000fe20000400000 */
[----:B---3--:R-:W-:Y:S01]  /*0460*/  FSETP.GT.AND P4, PT, R6, 8.50705917302346158658e+37, PT ;  /* 0x7e8000000600780b */ /* 0x008fe20003f84000 */
[----:B------:R-:W-:Y:S01]  /*0470*/  @!P2 FMUL R4, R4, 16777216 ;  /* 0x4b8000000404a820 */ /* 0x000fe20000400000 */
[----:B------:R-:W-:Y:S02]  /*0480*/  LEA R11, R3, UR4, 0x3 ;  /* 0x00000004030b7c11 */ /* 0x000fe4000f8e18ff */
[----:B------:R-:W-:Y:S01]  /*0490*/  FSEL R13, R2, 1, P4 ;  /* 0x3f800000020d7808 */ /* 0x000fe20002000000 */
[----:B------:R-:W-:Y:S01]  /*04a0*/  @P5 FMUL R28, R28, 0.25 ;  /* 0x3e8000001c1c5820 */ /* 0x000fe20000400000 */
[----:B------:R-:W-:Y:S01]  /*04b0*/  FSETP.GEU.AND P5, PT, R6, 1.175494350822287508e-38, PT ;  /* 0x008000000600780b */ /* 0x000fe20003fae000 */
[----:B------:R-:W0:Y:S01]  /*04c0*/  MUFU.RCP R4, R4 ;  /* 0x0000000400047308 */ /* 0x000e220000001000 */
[----:B-1----:R-:W-:Y:S01]  /*04d0*/  FSETP.GT.AND P1, PT, R5, 8.50705917302346158658e+37, PT ;  /* 0x7e8000000500780b */ /* 0x002fe20003f24000 */
[----:B------:R-:W-:Y:S01]  /*04e0*/  @!P3 FMUL R28, R28, 16777216 ;  /* 0x4b8000001c1cb820 */ /* 0x000fe20000400000 */
[----:B------:R-:W-:-:S02]  /*04f0*/  @!P3 FMUL R12, R12, 16777216 ;  /* 0x4b8000000c0cb820 */ /* 0x000fc40000400000 */
[----:B------:R-:W-:Y:S01]  /*0500*/  FSEL R2, R2, 1, P1 ;  /* 0x3f80000002027808 */ /* 0x000fe20000800000 */
[----:B------:R-:W-:Y:S01]  /*0510*/  @P4 FMUL R6, R6, 0.25 ;  /* 0x3e80000006064820 */ /* 0x000fe20000400000 */
[----:B------:R-:W-:Y:S01]  /*0520*/  FSETP.GEU.AND P4, PT, R5, 1.175494350822287508e-38, PT ;  /* 0x008000000500780b */ /* 0x000fe20003f8e000 */
[----:B------:R-:W1:Y:S04]  /*0530*/  MUFU.RCP R27, R28 ;  /* 0x0000001c001b7308 */ /* 0x000e680000001000 */
[----:B------:R-:W-:Y:S01]  /*0540*/  @!P5 FMUL R6, R6, 16777216 ;  /* 0x4b8000000606d820 */ /* 0x000fe20000400000 */
[----:B------:R-:W-:Y:S01]  /*0550*/  @!P5 FMUL R13, R13, 16777216 ;  /* 0x4b8000000d0dd820 */ /* 0x000fe20000400000 */
[----:B------:R-:W-:Y:S01]  /*0560*/  @P1 FMUL R5, R5, 0.25 ;  /* 0x3e80000005051820 */ /* 0x000fe20000400000 */
[----:B0-----:R-:W-:-:S03]  /*0570*/  FMUL R7, R4, R7 ;  /* 0x0000000704077220 */ /* 0x001fc60000400000 */
[----:B------:R-:W0:Y:S01]  /*0580*/  MUFU.RCP R6, R6 ;  /* 0x0000000600067308 */ /* 0x000e220000001000 */
[----:B------:R-:W-:Y:S01]  /*0590*/  FMUL R7, R7, R8 ;  /* 0x0000000807077220 */ /* 0x000fe20000400000 */
[----:B------:R-:W-:Y:S01]  /*05a0*/  @!P4 FMUL R5, R5, 16777216 ;  /* 0x4b8000000505c820 */ /* 0x000fe20000400000 */
[----:B------:R-:W-:Y:S01]  /*05b0*/  @!P4 FMUL R2, R2, 16777216 ;  /* 0x4b8000000202c820 */ /* 0x000fe20000400000 */
[----:B-1----:R-:W-:Y:S01]  /*05c0*/  FMUL R27, R27, R12 ;  /* 0x0000000c1b1b7220 */ /* 0x002fe20000400000 */
[----:B----4-:R-:W-:-:S03]  /*05d0*/  FFMA R7, R7, R16, R20 ;  /* 0x0000001007077223 */ /* 0x010fc60000000014 */
[----:B------:R-:W1:Y:S01]  /*05e0*/  MUFU.RCP R5, R5 ;  /* 0x0000000500057308 */ /* 0x000e620000001000 */
[----:B------:R-:W-:Y:S01]  /*05f0*/  FMUL R27, R27, R10 ;  /* 0x0000000a1b1b7220 */ /* 0x000fe20000400000 */
[----:B------:R-:W-:-:S03]  /*0600*/  FSETP.GEU.AND P4, PT, R7, RZ, PT ;  /* 0x000000ff0700720b */ /* 0x000fc60003f8e000 */
[----:B------:R-:W-:Y:S01]  /*0610*/  FFMA R18, R27, R18, R22 ;  /* 0x000000121b127223 */ /* 0x000fe20000000016 */
[----:B0-----:R-:W-:Y:S01]  /*0620*/  FMUL R13, R6, R13 ;  /* 0x0000000d060d7220 */ /* 0x001fe20000400000 */
[----:B------:R-:W-:-:S03]  /*0630*/  FSEL R7, R7, RZ, P4 ;  /* 0x000000ff07077208 */ /* 0x000fc60002000000 */
[----:B------:R-:W-:Y:S01]  /*0640*/  FSETP.GEU.AND P2, PT, R18, RZ, PT ;  /* 0x000000ff1200720b */ /* 0x000fe20003f4e000 */
[----:B------:R-:W-:Y:S01]  /*0650*/  FMUL R14, R13, R14 ;  /* 0x0000000e0d0e7220 */ /* 0x000fe20000400000 */
[----:B------:R-:W-:Y:S01]  /*0660*/  LOP3.LUT R6, R24, 0x7f, RZ, 0xc0, !PT ;  /* 0x0000007f18067812 */ /* 0x000fe200078ec0ff */
[----:B------:R-:W-:Y:S01]  /*0670*/  STS [R11], R7 ;  /* 0x000000070b007388 */ /* 0x000fe20000000800 */
[----:B------:R-:W-:Y:S01]  /*0680*/  FSEL R18, R18, RZ, P2 ;  /* 0x000000ff12127208 */ /* 0x000fe20001000000 */
[----:B-1----:R-:W-:Y:S01]  /*0690*/  FMUL R2, R5, R2 ;  /* 0x0000000205027220 */ /* 0x002fe20000400000 */
[----:B------:R-:W-:Y:S01]  /*06a0*/  FFMA R14, R14, R19, R23 ;  /* 0x000000130e0e7223 */ /* 0x000fe20000000017 */
[----:B------:R-:W-:Y:S02]  /*06b0*/  LOP3.LUT R3, R6, 0x80, RZ, 0xfc, !PT ;  /* 0x0000008006037812 */ /* 0x000fe400078efcff */
[----:B------:R-:W-:Y:S01]  /*06c0*/  FMUL R2, R2, R9 ;  /* 0x0000000902027220 */ /* 0x000fe20000400000 */
[----:B------:R-:W-:Y:S01]  /*06d0*/  STS [R11+0x10], R18 ;  /* 0x000010120b007388 */ /* 0x000fe20000000800 */
[----:B------:R-:W-:-:S02]  /*06e0*/  FSETP.GEU.AND P1, PT, R14, RZ, PT ;  /* 0x000000ff0e00720b */ /* 0x000fc40003f2e000 */
[----:B------:R-:W-:Y:S01]  /*06f0*/  FFMA R2, R2, R17, R21 ;  /* 0x0000001102027223 */ /* 0x000fe20000000015 */
[----:B------:R-:W-:Y:S02]  /*0700*/  LEA R16, R6, UR4, 0x3 ;  /* 0x0000000406107c11 */ /* 0x000fe4000f8e18ff */
[----:B------:R-:W-:Y:S02]  /*0710*/  FSEL R14, R14, RZ, P1 ;  /* 0x000000ff0e0e7208 */ /* 0x000fe40000800000 */
[C---:B------:R-:W-:Y:S02]  /*0720*/  FSETP.GEU.AND P3, PT, R2.reuse, RZ, PT ;  /* 0x000000ff0200720b */ /* 0x040fe40003f6e000 */
[----:B------:R-:W-:Y:S01]  /*0730*/  LEA R5, R3, UR4, 0x3 ;  /* 0x0000000403057c11 */ /* 0x000fe2000f8e18ff */
[----:B------:R-:W-:Y:S01]  /*0740*/  STS [R11+0x18], R14 ;  /* 0x0000180e0b007388 */ /* 0x000fe20000000800 */
[----:B------:R-:W-:Y:S02]  /*0750*/  FSEL R4, R2, RZ, P3 ;  /* 0x000000ff02047208 */ /* 0x000fe40001800000 */
[----:B------:R-:W-:-:S02]  /*0760*/  LOP3.LUT R2, R6, 0x100, RZ, 0xfc, !PT ;  /* 0x0000010006027812 */ /* 0x000fc400078efcff */
[----:B------:R-:W-:Y:S01]  /*0770*/  LOP3.LUT R24, R25, 0x7f, R24, 0xf8, !PT ;  /* 0x0000007f19187812 */ /* 0x000fe200078ef818 */
[----:B------:R0:W-:Y:S01]  /*0780*/  STS [R11+0x8], R4 ;  /* 0x000008040b007388 */ /* 0x0001e20000000800 */
[----:B------:R-:W-:Y:S02]  /*0790*/  LEA R17, R2, UR4, 0x3 ;  /* 0x0000000402117c11 */ /* 0x000fe4000f8e18ff */
[----:B------:R-:W-:Y:S01]  /*07a0*/  LOP3.LUT R8, R25, 0x100, R6, 0xfe, !PT ;  /* 0x0000010019087812 */ /* 0x000fe200078efe06 */
[----:B------:R-:W-:Y:S01]  /*07b0*/  BAR.SYNC.DEFER_BLOCKING 0x0 ;  /* 0x0000000000007b1d */ /* 0x000fe20000010000 */
[----:B------:R-:W-:Y:S02]  /*07c0*/  LOP3.LUT R9, R25, 0x80, R6, 0xfe, !PT ;  /* 0x0000008019097812 */ /* 0x000fe400078efe06 */
[C---:B------:R-:W-:Y:S01]  /*07d0*/  ISETP.LT.AND P1, PT, R8.reuse, 0x300, !P0 ;  /* 0x000003000800780c */ /* 0x040fe20004721270 */
[----:B------:R-:W-:Y:S01]  /*07e0*/  IMAD.HI R10, R8, 0x2aaaaaab, RZ ;  /* 0x2aaaaaab080a7827 */ /* 0x000fe200078e02ff */
[----:B------:R-:W-:-:S03]  /*07f0*/  LOP3.LUT R25, R25, 0x180, R6, 0xfe, !PT ;  /* 0x0000018019197812 */ /* 0x000fc600078efe06 */
[----:B------:R-:W1:Y:S01]  /*0800*/  LDC.64 R2, c[0x0][0x238] ;  /* 0x00008e00ff027b82 */ /* 0x000e620000000a00 */
[----:B------:R-:W-:Y:S01]  /*0810*/  ISETP.LT.AND P2, PT, R9, 0x300, !P0 ;  /* 0x000003000900780c */ /* 0x000fe20004741270 */
[C---:B0-----:R-:W-:Y:S01]  /*0820*/  IMAD.HI R11, R24.reuse, 0x2aaaaaab, RZ ;  /* 0x2aaaaaab180b7827 */ /* 0x041fe200078e02ff */
[----:B------:R-:W-:Y:S02]  /*0830*/  ISETP.LT.AND P3, PT, R24, 0x300, !P0 ;  /* 0x000003001800780c */ /* 0x000fe40004761270 */
[----:B------:R-:W-:Y:S01]  /*0840*/  ISETP.LT.AND P0, PT, R25, 0x300, !P0 ;  /* 0x000003001900780c */ /* 0x000fe20004701270 */
[----:B------:R-:W-:Y:S01]  /*0850*/  IMAD.HI R12, R9, 0x2aaaaaab, RZ ;  /* 0x2aaaaaab090c7827 */ /* 0x000fe200078e02ff */
[----:B------:R-:W-:Y:S02]  /*0860*/  SHF.R.U32.HI R14, RZ, 0x1f, R11 ;  /* 0x0000001fff0e7819 */ /* 0x000fe4000001160b */
[----:B------:R-:W-:Y:S02]  /*0870*/  LOP3.LUT R6, R6, 0x180, RZ, 0xfc, !PT ;  /* 0x0000018006067812 */ /* 0x000fe400078efcff */
[----:B------:R-:W-:-:S02]  /*0880*/  LEA.HI.SX32 R15, R11, R14, 0x1b ;  /* 0x0000000e0b0f7211 */ /* 0x000fc400078fdaff */
[----:B------:R-:W-:Y:S02]  /*0890*/  SHF.R.U32.HI R11, RZ, 0x1f, R10 ;  /* 0x0000001fff0b7819 */ /* 0x000fe4000001160a */
[----:B------:R-:W-:Y:S01]  /*08a0*/  SHF.R.U32.HI R13, RZ, 0x1f, R12 ;  /* 0x0000001fff0d7819 */ /* 0x000fe2000001160c */
[----:B------:R-:W-:Y:S01]  /*08b0*/  IMAD R19, R15, -0xc0, R24 ;  /* 0xffffff400f137824 */ /* 0x000fe200078e0218 */
[----:B------:R-:W-:Y:S01]  /*08c0*/  LEA.HI.SX32 R11, R10, R11, 0x1b ;  /* 0x0000000b0a0b7211 */ /* 0x000fe200078fdaff */
[----:B------:R-:W0:Y:S01]  /*08d0*/  LDS R7, [R16] ;  /* 0x0000000010077984 */ /* 0x000e220000000800 */
[----:B------:R-:W-:Y:S02]  /*08e0*/  LEA.HI.SX32 R12, R12, R13, 0x1b ;  /* 0x0000000d0c0c7211 */ /* 0x000fe400078fdaff */
[----:B------:R-:W-:Y:S01]  /*08f0*/  LEA R6, R6, UR4, 0x3 ;  /* 0x0000000406067c11 */ /* 0x000fe2000f8e18ff */
[----:B------:R-:W2:Y:S01]  /*0900*/  LDS R5, [R5] ;  /* 0x0000000005057984 */ /* 0x000ea20000000800 */
[----:B------:R-:W-:-:S02]  /*0910*/  IMAD R13, R11, -0xc0, R8 ;  /* 0xffffff400b0d7824 */ /* 0x000fc400078e0208 */
[--C-:B------:R-:W-:Y:S01]  /*0920*/  IMAD R8, R19, 0x40, R0.reuse ;  /* 0x0000004013087824 */ /* 0x100fe200078e0200 */
[----:B------:R3:W4:Y:S02]  /*0930*/  LDS R4, [R17] ;  /* 0x0000000011047984 */ /* 0x0007240000000800 */
[----:B---3--:R-:W-:Y:S02]  /*0940*/  IMAD R17, R12, -0xc0, R9 ;  /* 0xffffff400c117824 */ /* 0x008fe400078e0209 */
[----:B------:R-:W-:Y:S01]  /*0950*/  LEA R9, R15, R8, 0x11 ;  /* 0x000000080f097211 */ /* 0x000fe200078e88ff */
[--C-:B------:R-:W-:Y:S02]  /*0960*/  IMAD R8, R13, 0x40, R0.reuse ;  /* 0x000000400d087824 */ /* 0x100fe400078e0200 */
[----:B------:R-:W-:Y:S02]  /*0970*/  IMAD R17, R17, 0x40, R0 ;  /* 0x0000004011117824 */ /* 0x000fe400078e0200 */
[----:B------:R-:W-:-:S02]  /*0980*/  IMAD R13, R11, 0x20000, R8 ;  /* 0x000200000b0d7824 */ /* 0x000fc400078e0208 */
[----:B------:R-:W-:Y:S02]  /*0990*/  IMAD R17, R12, 0x20000, R17 ;  /* 0x000200000c117824 */ /* 0x000fe400078e0211 */
[----:B-1----:R-:W-:-:S04]  /*09a0*/  IMAD.WIDE R8, R9, 0x4, R2 ;  /* 0x0000000409087825 */ /* 0x002fc800078e0202 */
[----:B------:R-:W-:-:S04]  /*09b0*/  IMAD.WIDE R10, R17, 0x4, R2 ;  /* 0x00000004110a7825 */ /* 0x000fc800078e0202 */
[----:B------:R-:W-:Y:S01]  /*09c0*/  IMAD.WIDE R12, R13, 0x4, R2 ;  /* 0x000000040d0c7825 */ /* 0x000fe200078e0202 */
[----:B0-----:R0:W-:Y:S04]  /*09d0*/  @P3 STG.E desc[UR6][R8.64], R7 ;  /* 0x0000000708003986 */ /* 0x0011e8000c101906 */
[----:B--2---:R0:W-:Y:S04]  /*09e0*/  @P2 STG.E desc[UR6][R10.64], R5 ;  /* 0x000000050a002986 */ /* 0x0041e8000c101906 */
[----:B----4-:R0:W-:Y:S02]  /*09f0*/  @P1 STG.E desc[UR6][R12.64], R4 ;  /* 0x000000040c001986 */ /* 0x0101e4000c101906 */
[----:B0-----:R-:W-:Y:S05]  /*0a00*/  @!P0 EXIT ;  /* 0x000000000000894d */ /* 0x001fea0003800000 */
[----:B0-----:R-:W0:Y:S01]  /*0a10*/  LDS R7, [R6] ;  /* 0x0000000006077984 */ /* 0x001e220000000800 */
[----:B------:R-:W-:-:S05]  /*0a20*/  IMAD.HI R4, R25, 0x2aaaaaab, RZ ;  /* 0x2aaaaaab19047827 */ /* 0x000fca00078e02ff */
[----:B------:R-:W-:-:S04]  /*0a30*/  SHF.R.U32.HI R5, RZ, 0x1f, R4 ;  /* 0x0000001fff057819 */ /* 0x000fc80000011604 */
[----:B------:R-:W-:-:S05]  /*0a40*/  LEA.HI.SX32 R4, R4, R5, 0x1b ;  /* 0x0000000504047211 */ /* 0x000fca00078fdaff */
[----:B------:R-:W-:-:S05]  /*0a50*/  IMAD R25, R4, -0xc0, R25 ;  /* 0xffffff4004197824 */ /* 0x000fca00078e0219 */
[----:B------:R-:W-:-:S05]  /*0a60*/  LEA R25, R25, R0, 0x6 ;  /* 0x0000000019197211 */ /* 0x000fca00078e30ff */
[----:B------:R-:W-:-:S04]  /*0a70*/  IMAD R25, R4, 0x20000, R25 ;  /* 0x0002000004197824 */ /* 0x000fc800078e0219 */
[----:B------:R-:W-:-:S05]  /*0a80*/  IMAD.WIDE R2, R25, 0x4, R2 ;  /* 0x0000000419027825 */ /* 0x000fca00078e0202 */
[----:B0-----:R-:W-:Y:S01]  /*0a90*/  STG.E desc[UR6][R2.64], R7 ;  /* 0x0000000702007986 */ /* 0x001fe2000c101906 */
[----:B------:R-:W-:Y:S05]  /*0aa0*/  EXIT ;  /* 0x000000000000794d */ /* 0x000fea0003800000 */
.L_x_0:
[----:B------:R-:W-:-:S00]  /*0ab0*/  BRA `(.L_x_0) ;  /* 0xfffffffc00fc7947 */ /* 0x000fc0000383ffff */
[----:B------:R-:W-:-:S00]  /*0ac0*/  NOP ;  /* 0x0000000000007918 */ /* 0x000fc00000000000 */
        /* <DEDUP_REMOVED lines=11> */
.L_x_1:


//--------------------- .nv.global.init           --------------------------
	.section	.nv.global.init,"aw",@progbits
.nv.global.init:
	.type		_$_str,@object
	.size		_$_str,(_$_str_$_2 - _$_str)
_$_str:
        /*0000*/ 	.byte	0x5f, 0x5f, 0x43, 0x55, 0x44, 0x41, 0x5f, 0x46, 0x54, 0x5a, 0x00
	.type		_$_str_$_2,@object
	.size		_$_str_$_2,(.L_1 - _$_str_$_2)
_$_str_$_2:
        /*000b*/ 	.byte	0x5f, 0x5f, 0x43, 0x55, 0x44, 0x41, 0x5f, 0x50, 0x52, 0x45, 0x43, 0x5f, 0x53, 0x51, 0x52, 0x54
        /*001b*/ 	.byte	0x00
.L_1:


//--------------------- .nv.shared.triton_poi_fused__native_batch_norm_legit_no_training_relu_52 --------------------------
	.section	.nv.shared.triton_poi_fused__native_batch_norm_legit_no_training_relu_52,"aw",@nobits
	.sectionflags	@""
	.align	16
	.zero		1024


//--------------------- .nv.constant0.triton_poi_fused__native_batch_norm_legit_no_training_relu_52 --------------------------
	.section	.nv.constant0.triton_poi_fused__native_batch_norm_legit_no_training_relu_52,"a",@progbits
	.sectionflags	@""
	.align	4
.nv.constant0.triton_poi_fused__native_batch_norm_legit_no_training_relu_52:
	.zero		584
